//
// Generated by NVIDIA NVVM Compiler
//
// Compiler Build ID: CL-36424714
// Cuda compilation tools, release 13.0, V13.0.88
// Based on NVVM 20.0.0
//

.version 9.0
.target sm_100
.address_size 64

	// .globl	_Z4convPfS_iiii
.const .align 4 .b8 k[36] = {0, 0, 128, 63, 0, 0, 0, 64, 0, 0, 64, 64, 0, 0, 128, 64, 0, 0, 160, 64, 0, 0, 128, 64, 0, 0, 64, 64, 0, 0, 0, 64, 0, 0, 128, 63};
// _ZZ4convPfS_iiiiE1M has been demoted

.visible .entry _Z4convPfS_iiii(
	.param .u64 .ptr .align 1 _Z4convPfS_iiii_param_0,
	.param .u64 .ptr .align 1 _Z4convPfS_iiii_param_1,
	.param .u32 _Z4convPfS_iiii_param_2,
	.param .u32 _Z4convPfS_iiii_param_3,
	.param .u32 _Z4convPfS_iiii_param_4,
	.param .u32 _Z4convPfS_iiii_param_5
)
{
	.reg .pred 	%p<84>;
	.reg .b32 	%r<108>;
	.reg .b32 	%f<73>;
	.reg .b64 	%rd<34>;
	// demoted variable
	.shared .align 4 .b8 _ZZ4convPfS_iiiiE1M[36];
	ld.param.u64 	%rd5, [_Z4convPfS_iiii_param_0];
	ld.param.u32 	%r36, [_Z4convPfS_iiii_param_2];
	ld.param.u32 	%r37, [_Z4convPfS_iiii_param_3];
	ld.param.u32 	%r38, [_Z4convPfS_iiii_param_4];
	ld.param.u32 	%r39, [_Z4convPfS_iiii_param_5];
	cvta.to.global.u64 	%rd1, %rd5;
	mov.u32 	%r40, %ctaid.y;
	mov.u32 	%r41, %ntid.y;
	mul.lo.s32 	%r1, %r40, %r41;
	mov.u32 	%r2, %tid.y;
	add.s32 	%r3, %r1, %r2;
	mov.u32 	%r42, %ctaid.x;
	mov.u32 	%r43, %ntid.x;
	mul.lo.s32 	%r4, %r42, %r43;
	mov.u32 	%r5, %tid.x;
	add.s32 	%r6, %r4, %r5;
	setp.ge.s32 	%p1, %r3, %r37;
	setp.ge.s32 	%p2, %r6, %r36;
	or.pred  	%p3, %p2, %p1;
	mov.f32 	%f66, 0f00000000;
	@%p3 bra 	$L__BB0_40;
	mad.lo.s32 	%r7, %r36, %r3, %r6;
	mul.wide.s32 	%rd6, %r7, 4;
	add.s64 	%rd7, %rd1, %rd6;
	ld.global.f32 	%f28, [%rd7];
	mov.u32 	%r44, _ZZ4convPfS_iiiiE1M;
	mad.lo.s32 	%r8, %r2, 12, %r44;
	shl.b32 	%r45, %r5, 2;
	add.s32 	%r46, %r8, %r45;
	st.shared.f32 	[%r46], %f28;
	bar.sync 	0;
	setp.lt.s32 	%p4, %r39, 1;
	@%p4 bra 	$L__BB0_39;
	setp.lt.s32 	%p5, %r38, 1;
	add.s32 	%r9, %r5, -1;
	add.s32 	%r10, %r2, -1;
	@%p5 bra 	$L__BB0_39;
	and.b32  	%r11, %r38, 3;
	mov.f32 	%f66, 0f00000000;
	mov.b32 	%r105, 0;
	mov.u64 	%rd21, k;
$L__BB0_4:
	setp.lt.u32 	%p6, %r38, 4;
	add.s32 	%r13, %r105, %r10;
	neg.s32 	%r14, %r105;
	mad.lo.s32 	%r49, %r105, 12, %r8;
	add.s32 	%r15, %r49, -12;
	add.s32 	%r16, %r13, %r1;
	mul.lo.s32 	%r17, %r16, %r36;
	mov.b32 	%r107, 0;
	@%p6 bra 	$L__BB0_23;
	mov.b32 	%r106, 0;
	mul.wide.u32 	%rd8, %r105, 12;
	add.s64 	%rd10, %rd21, %rd8;
$L__BB0_6:
	setp.eq.s32 	%p7, %r10, %r14;
	add.s32 	%r19, %r106, %r9;
	add.s32 	%r20, %r106, %r5;
	max.u32 	%r53, %r19, %r13;
	setp.gt.u32 	%p8, %r53, 2;
	neg.s32 	%r54, %r106;
	setp.eq.s32 	%p9, %r54, %r9;
	or.pred  	%p10, %p9, %p7;
	or.pred  	%p11, %p10, %p8;
	mul.wide.u32 	%rd11, %r106, 4;
	add.s64 	%rd2, %rd10, %rd11;
	shl.b32 	%r55, %r20, 2;
	add.s32 	%r21, %r15, %r55;
	@%p11 bra 	$L__BB0_8;
	ld.shared.f32 	%f32, [%r21+-4];
	ld.const.f32 	%f33, [%rd2];
	fma.rn.f32 	%f66, %f32, %f33, %f66;
	bra.uni 	$L__BB0_10;
$L__BB0_8:
	setp.ge.s32 	%p12, %r16, %r37;
	add.s32 	%r22, %r19, %r4;
	or.b32  	%r56, %r22, %r16;
	setp.lt.s32 	%p13, %r56, 0;
	setp.ge.s32 	%p14, %r22, %r36;
	or.pred  	%p15, %p14, %p12;
	or.pred  	%p16, %p15, %p13;
	@%p16 bra 	$L__BB0_10;
	add.s32 	%r57, %r22, %r17;
	mul.wide.s32 	%rd12, %r57, 4;
	add.s64 	%rd13, %rd1, %rd12;
	ld.global.f32 	%f34, [%rd13];
	ld.const.f32 	%f35, [%rd2];
	fma.rn.f32 	%f66, %f34, %f35, %f66;
$L__BB0_10:
	max.u32 	%r59, %r20, %r13;
	setp.gt.u32 	%p18, %r59, 2;
	xor.b32  	%r61, %r106, %r9;
	setp.eq.s32 	%p19, %r61, -1;
	or.pred  	%p20, %p19, %p7;
	or.pred  	%p21, %p20, %p18;
	@%p21 bra 	$L__BB0_12;
	ld.shared.f32 	%f36, [%r21];
	ld.const.f32 	%f37, [%rd2+4];
	fma.rn.f32 	%f66, %f36, %f37, %f66;
	bra.uni 	$L__BB0_14;
$L__BB0_12:
	setp.ge.s32 	%p22, %r16, %r37;
	add.s32 	%r62, %r20, %r4;
	or.b32  	%r63, %r62, %r16;
	setp.lt.s32 	%p23, %r63, 0;
	setp.ge.s32 	%p24, %r62, %r36;
	or.pred  	%p25, %p24, %p22;
	or.pred  	%p26, %p25, %p23;
	@%p26 bra 	$L__BB0_14;
	add.s32 	%r64, %r9, %r4;
	add.s32 	%r65, %r64, %r17;
	add.s32 	%r66, %r106, %r65;
	add.s32 	%r67, %r66, 1;
	mul.wide.s32 	%rd14, %r67, 4;
	add.s64 	%rd15, %rd1, %rd14;
	ld.global.f32 	%f38, [%rd15];
	ld.const.f32 	%f39, [%rd2+4];
	fma.rn.f32 	%f66, %f38, %f39, %f66;
$L__BB0_14:
	add.s32 	%r23, %r19, 2;
	max.u32 	%r69, %r23, %r13;
	setp.gt.u32 	%p28, %r69, 2;
	sub.s32 	%r70, -2, %r106;
	setp.eq.s32 	%p29, %r70, %r9;
	or.pred  	%p30, %p29, %p7;
	or.pred  	%p31, %p30, %p28;
	@%p31 bra 	$L__BB0_16;
	ld.shared.f32 	%f40, [%r21+4];
	ld.const.f32 	%f41, [%rd2+8];
	fma.rn.f32 	%f66, %f40, %f41, %f66;
	bra.uni 	$L__BB0_18;
$L__BB0_16:
	setp.ge.s32 	%p32, %r16, %r37;
	add.s32 	%r24, %r23, %r4;
	or.b32  	%r72, %r24, %r16;
	setp.lt.s32 	%p33, %r72, 0;
	setp.ge.s32 	%p34, %r24, %r36;
	or.pred  	%p35, %p34, %p32;
	or.pred  	%p36, %p35, %p33;
	@%p36 bra 	$L__BB0_18;
	add.s32 	%r73, %r24, %r17;
	mul.wide.s32 	%rd16, %r73, 4;
	add.s64 	%rd17, %rd1, %rd16;
	ld.global.f32 	%f42, [%rd17];
	ld.const.f32 	%f43, [%rd2+8];
	fma.rn.f32 	%f66, %f42, %f43, %f66;
$L__BB0_18:
	setp.gt.u32 	%p38, %r13, 2;
	setp.lt.u32 	%p39, %r19, -3;
	or.pred  	%p40, %p39, %p38;
	sub.s32 	%r75, -3, %r106;
	setp.eq.s32 	%p41, %r75, %r9;
	or.pred  	%p42, %p40, %p41;
	or.pred  	%p43, %p42, %p7;
	@%p43 bra 	$L__BB0_20;
	ld.shared.f32 	%f44, [%r21+8];
	ld.const.f32 	%f45, [%rd2+12];
	fma.rn.f32 	%f66, %f44, %f45, %f66;
	bra.uni 	$L__BB0_22;
$L__BB0_20:
	setp.ge.s32 	%p44, %r16, %r37;
	add.s32 	%r77, %r19, %r4;
	add.s32 	%r25, %r77, 3;
	or.b32  	%r78, %r25, %r16;
	setp.lt.s32 	%p45, %r78, 0;
	setp.ge.s32 	%p46, %r25, %r36;
	or.pred  	%p47, %p46, %p44;
	or.pred  	%p48, %p47, %p45;
	@%p48 bra 	$L__BB0_22;
	add.s32 	%r79, %r25, %r17;
	mul.wide.s32 	%rd18, %r79, 4;
	add.s64 	%rd19, %rd1, %rd18;
	ld.global.f32 	%f46, [%rd19];
	ld.const.f32 	%f47, [%rd2+12];
	fma.rn.f32 	%f66, %f46, %f47, %f66;
$L__BB0_22:
	add.s32 	%r106, %r106, 4;
	and.b32  	%r107, %r38, 2147483644;
	setp.ne.s32 	%p49, %r106, %r107;
	@%p49 bra 	$L__BB0_6;
$L__BB0_23:
	setp.eq.s32 	%p50, %r11, 0;
	@%p50 bra 	$L__BB0_38;
	setp.eq.s32 	%p51, %r10, %r14;
	add.s32 	%r29, %r107, %r9;
	add.s32 	%r30, %r107, %r5;
	max.u32 	%r83, %r29, %r13;
	setp.gt.u32 	%p52, %r83, 2;
	neg.s32 	%r84, %r107;
	setp.eq.s32 	%p53, %r9, %r84;
	or.pred  	%p54, %p53, %p51;
	or.pred  	%p55, %p54, %p52;
	mul.wide.u32 	%rd20, %r105, 12;
	add.s64 	%rd22, %rd21, %rd20;
	mul.wide.u32 	%rd23, %r107, 4;
	add.s64 	%rd3, %rd22, %rd23;
	shl.b32 	%r85, %r30, 2;
	add.s32 	%r31, %r15, %r85;
	@%p55 bra 	$L__BB0_26;
	ld.shared.f32 	%f48, [%r31+-4];
	ld.const.f32 	%f49, [%rd3];
	fma.rn.f32 	%f66, %f48, %f49, %f66;
	bra.uni 	$L__BB0_28;
$L__BB0_26:
	setp.ge.s32 	%p56, %r16, %r37;
	add.s32 	%r32, %r29, %r4;
	or.b32  	%r86, %r32, %r16;
	setp.lt.s32 	%p57, %r86, 0;
	setp.ge.s32 	%p58, %r32, %r36;
	or.pred  	%p59, %p58, %p56;
	or.pred  	%p60, %p59, %p57;
	@%p60 bra 	$L__BB0_28;
	add.s32 	%r87, %r32, %r17;
	mul.wide.s32 	%rd24, %r87, 4;
	add.s64 	%rd25, %rd1, %rd24;
	ld.global.f32 	%f50, [%rd25];
	ld.const.f32 	%f51, [%rd3];
	fma.rn.f32 	%f66, %f50, %f51, %f66;
$L__BB0_28:
	setp.eq.s32 	%p61, %r11, 1;
	@%p61 bra 	$L__BB0_38;
	max.u32 	%r89, %r30, %r13;
	setp.gt.u32 	%p63, %r89, 2;
	xor.b32  	%r90, %r107, %r9;
	setp.eq.s32 	%p64, %r90, -1;
	or.pred  	%p65, %p64, %p51;
	or.pred  	%p66, %p65, %p63;
	@%p66 bra 	$L__BB0_31;
	ld.shared.f32 	%f52, [%r31];
	ld.const.f32 	%f53, [%rd3+4];
	fma.rn.f32 	%f66, %f52, %f53, %f66;
	bra.uni 	$L__BB0_33;
$L__BB0_31:
	setp.ge.s32 	%p67, %r16, %r37;
	add.s32 	%r92, %r30, %r4;
	or.b32  	%r93, %r92, %r16;
	setp.lt.s32 	%p68, %r93, 0;
	setp.ge.s32 	%p69, %r92, %r36;
	or.pred  	%p70, %p69, %p67;
	or.pred  	%p71, %p70, %p68;
	@%p71 bra 	$L__BB0_33;
	add.s32 	%r94, %r9, %r4;
	add.s32 	%r95, %r94, %r17;
	add.s32 	%r96, %r107, %r95;
	add.s32 	%r97, %r96, 1;
	mul.wide.s32 	%rd26, %r97, 4;
	add.s64 	%rd27, %rd1, %rd26;
	ld.global.f32 	%f54, [%rd27];
	ld.const.f32 	%f55, [%rd3+4];
	fma.rn.f32 	%f66, %f54, %f55, %f66;
$L__BB0_33:
	setp.eq.s32 	%p72, %r11, 2;
	@%p72 bra 	$L__BB0_38;
	add.s32 	%r33, %r29, 2;
	max.u32 	%r99, %r33, %r13;
	setp.gt.u32 	%p74, %r99, 2;
	sub.s32 	%r101, -2, %r107;
	setp.eq.s32 	%p75, %r9, %r101;
	or.pred  	%p76, %p75, %p51;
	or.pred  	%p77, %p76, %p74;
	@%p77 bra 	$L__BB0_36;
	ld.shared.f32 	%f56, [%r31+4];
	ld.const.f32 	%f57, [%rd3+8];
	fma.rn.f32 	%f66, %f56, %f57, %f66;
	bra.uni 	$L__BB0_38;
$L__BB0_36:
	setp.ge.s32 	%p78, %r16, %r37;
	add.s32 	%r34, %r33, %r4;
	or.b32  	%r103, %r34, %r16;
	setp.lt.s32 	%p79, %r103, 0;
	setp.ge.s32 	%p80, %r34, %r36;
	or.pred  	%p81, %p80, %p78;
	or.pred  	%p82, %p81, %p79;
	@%p82 bra 	$L__BB0_38;
	add.s32 	%r104, %r34, %r17;
	mul.wide.s32 	%rd28, %r104, 4;
	add.s64 	%rd29, %rd1, %rd28;
	ld.global.f32 	%f58, [%rd29];
	ld.const.f32 	%f59, [%rd3+8];
	fma.rn.f32 	%f66, %f58, %f59, %f66;
$L__BB0_38:
	add.s32 	%r105, %r105, 1;
	setp.ne.s32 	%p83, %r105, %r39;
	@%p83 bra 	$L__BB0_4;
$L__BB0_39:
	ld.param.u64 	%rd33, [_Z4convPfS_iiii_param_1];
	cvta.to.global.u64 	%rd30, %rd33;
	mul.wide.s32 	%rd31, %r7, 4;
	add.s64 	%rd32, %rd30, %rd31;
	st.global.f32 	[%rd32], %f66;
$L__BB0_40:
	ret;

}


// ===== COMPILED SASS (sm_100) =====

	.target	sm_100

	.elftype	@"ET_EXEC"


//--------------------- .note.nv.tkinfo           --------------------------
	.section	.note.nv.tkinfo,"",@"SHT_NOTE"
	.sectionflags	@"SHF_NOTE_NV_TKINFO"
	.tkinfo
        /*0018*/ 	.word	0x00000002
        /*0030*/ 	.string	""
        /*0030*/ 	.string	"ptxas"
        /*0030*/ 	.string	"Cuda compilation tools, release 13.0, V13.0.88"
        /*0030*/ 	.string	"Build cuda_13.0.r13.0/compiler.36424714_0"
        /*0030*/ 	.string	"-arch sm_100 -m 64 "



//--------------------- .note.nv.cuinfo           --------------------------
	.section	.note.nv.cuinfo,"",@"SHT_NOTE"
	.sectionflags	@"SHF_NOTE_NV_CUINFO"
        /*0018*/ 	.short	0x0002
        /*001a*/ 	.short	0x0064
        /*001c*/ 	.short	0x0082
	.zero		2


//--------------------- .nv.info                  --------------------------
	.section	.nv.info,"",@"SHT_CUDA_INFO"
	.align	4


	//----- nvinfo : EIATTR_REGCOUNT
	.align		4
        /*0000*/ 	.byte	0x04, 0x2f
        /*0002*/ 	.short	(.L_2 - .L_1)
	.align		4
.L_1:
        /*0004*/ 	.word	index@(_Z4convPfS_iiii)
        /*0008*/ 	.word	0x0000001e


	//----- nvinfo : EIATTR_FRAME_SIZE
	.align		4
.L_2:
        /*000c*/ 	.byte	0x04, 0x11
        /*000e*/ 	.short	(.L_4 - .L_3)
	.align		4
.L_3:
        /*0010*/ 	.word	index@(_Z4convPfS_iiii)
        /*0014*/ 	.word	0x00000000


	//----- nvinfo : EIATTR_MIN_STACK_SIZE
	.align		4
.L_4:
        /*0018*/ 	.byte	0x04, 0x12
        /*001a*/ 	.short	(.L_6 - .L_5)
	.align		4
.L_5:
        /*001c*/ 	.word	index@(_Z4convPfS_iiii)
        /*0020*/ 	.word	0x00000000
.L_6:


//--------------------- .nv.compat                --------------------------
	.section	.nv.compat,"",@"SHT_CUDA_COMPAT_INFO"
	.align	4
        /*0000*/ 	.byte	0x02, 0x09, 0x00, 0x00, 0x02, 0x02, 0x01, 0x00, 0x02, 0x05, 0x05, 0x00, 0x03, 0x07, 0x01, 0x01
        /*0010*/ 	.byte	0x02, 0x03, 0x00, 0x00, 0x02, 0x06, 0x01, 0x00, 0x04, 0x0b, 0x08, 0x00, 0x09, 0x00, 0x00, 0x00
        /*0020*/ 	.byte	0x00, 0x00, 0x00, 0x00


//--------------------- .nv.info._Z4convPfS_iiii  --------------------------
	.section	.nv.info._Z4convPfS_iiii,"",@"SHT_CUDA_INFO"
	.sectionflags	@""
	.align	4


	//----- nvinfo : EIATTR_CUDA_API_VERSION
	.align		4
        /*0000*/ 	.byte	0x04, 0x37
        /*0002*/ 	.short	(.L_8 - .L_7)
.L_7:
        /*0004*/ 	.word	0x00000082


	//----- nvinfo : EIATTR_KPARAM_INFO
	.align		4
.L_8:
        /*0008*/ 	.byte	0x04, 0x17
        /*000a*/ 	.short	(.L_10 - .L_9)
.L_9:
        /*000c*/ 	.word	0x00000000
        /*0010*/ 	.short	0x0005
        /*0012*/ 	.short	0x001c
        /*0014*/ 	.byte	0x00, 0xf0, 0x11, 0x00


	//----- nvinfo : EIATTR_KPARAM_INFO
	.align		4
.L_10:
        /*0018*/ 	.byte	0x04, 0x17
        /*001a*/ 	.short	(.L_12 - .L_11)
.L_11:
        /*001c*/ 	.word	0x00000000
        /*0020*/ 	.short	0x0004
        /*0022*/ 	.short	0x0018
        /*0024*/ 	.byte	0x00, 0xf0, 0x11, 0x00


	//----- nvinfo : EIATTR_KPARAM_INFO
	.align		4
.L_12:
        /*0028*/ 	.byte	0x04, 0x17
        /*002a*/ 	.short	(.L_14 - .L_13)
.L_13:
        /*002c*/ 	.word	0x00000000
        /*0030*/ 	.short	0x0003
        /*0032*/ 	.short	0x0014
        /*0034*/ 	.byte	0x00, 0xf0, 0x11, 0x00


	//----- nvinfo : EIATTR_KPARAM_INFO
	.align		4
.L_14:
        /*0038*/ 	.byte	0x04, 0x17
        /*003a*/ 	.short	(.L_16 - .L_15)
.L_15:
        /*003c*/ 	.word	0x00000000
        /*0040*/ 	.short	0x0002
        /*0042*/ 	.short	0x0010
        /*0044*/ 	.byte	0x00, 0xf0, 0x11, 0x00


	//----- nvinfo : EIATTR_KPARAM_INFO
	.align		4
.L_16:
        /*0048*/ 	.byte	0x04, 0x17
        /*004a*/ 	.short	(.L_18 - .L_17)
.L_17:
        /*004c*/ 	.word	0x00000000
        /*0050*/ 	.short	0x0001
        /*0052*/ 	.short	0x0008
        /*0054*/ 	.byte	0x00, 0xf5, 0x21, 0x00


	//----- nvinfo : EIATTR_KPARAM_INFO
	.align		4
.L_18:
        /*0058*/ 	.byte	0x04, 0x17
        /*005a*/ 	.short	(.L_20 - .L_19)
.L_19:
        /*005c*/ 	.word	0x00000000
        /*0060*/ 	.short	0x0000
        /*0062*/ 	.short	0x0000
        /*0064*/ 	.byte	0x00, 0xf5, 0x21, 0x00


	//----- nvinfo : EIATTR_SPARSE_MMA_MASK
	.align		4
.L_20:
        /*0068*/ 	.byte	0x03, 0x50
        /*006a*/ 	.short	0x0000


	//----- nvinfo : EIATTR_MAXREG_COUNT
	.align		4
        /*006c*/ 	.byte	0x03, 0x1b
        /*006e*/ 	.short	0x00ff


	//----- nvinfo : EIATTR_NUM_BARRIERS
	.align		4
        /*0070*/ 	.byte	0x02, 0x4c
        /*0072*/ 	.byte	0x01
	.zero		1


	//----- nvinfo : EIATTR_MERCURY_ISA_VERSION
	.align		4
        /*0074*/ 	.byte	0x03, 0x5f
        /*0076*/ 	.short	0x0101


	//----- nvinfo : EIATTR_VRC_CTA_INIT_COUNT
	.align		4
        /*0078*/ 	.byte	0x02, 0x4a
	.zero		1
	.zero		1


	//----- nvinfo : EIATTR_EXIT_INSTR_OFFSETS
	.align		4
        /*007c*/ 	.byte	0x04, 0x1c
        /*007e*/ 	.short	(.L_22 - .L_21)


	//   ....[0]....
.L_21:
        /*0080*/ 	.word	0x000000e0


	//   ....[1]....
        /*0084*/ 	.word	0x00000f20


	//----- nvinfo : EIATTR_CRS_STACK_SIZE
	.align		4
.L_22:
        /*0088*/ 	.byte	0x04, 0x1e
        /*008a*/ 	.short	(.L_24 - .L_23)
.L_23:
        /*008c*/ 	.word	0x00000000


	//----- nvinfo : EIATTR_CBANK_PARAM_SIZE
	.align		4
.L_24:
        /*0090*/ 	.byte	0x03, 0x19
        /*0092*/ 	.short	0x0020


	//----- nvinfo : EIATTR_PARAM_CBANK
	.align		4
        /*0094*/ 	.byte	0x04, 0x0a
        /*0096*/ 	.short	(.L_26 - .L_25)
	.align		4
.L_25:
        /*0098*/ 	.word	index@(.nv.constant0._Z4convPfS_iiii)
        /*009c*/ 	.short	0x0380
        /*009e*/ 	.short	0x0020


	//----- nvinfo : EIATTR_SW_WAR
	.align		4
.L_26:
        /*00a0*/ 	.byte	0x04, 0x36
        /*00a2*/ 	.short	(.L_28 - .L_27)
.L_27:
        /*00a4*/ 	.word	0x00000008
.L_28:


//--------------------- .nv.callgraph             --------------------------
	.section	.nv.callgraph,"",@"SHT_CUDA_CALLGRAPH"
	.align	4
	.sectionentsize	8
	.align		4
        /*0000*/ 	.word	0x00000000
	.align		4
        /*0004*/ 	.word	0xffffffff
	.align		4
        /*0008*/ 	.word	0x00000000
	.align		4
        /*000c*/ 	.word	0xfffffffe
	.align		4
        /*0010*/ 	.word	0x00000000
	.align		4
        /*0014*/ 	.word	0xfffffffd
	.align		4
        /*0018*/ 	.word	0x00000000
	.align		4
        /*001c*/ 	.word	0xfffffffc


//--------------------- .nv.constant3             --------------------------
	.section	.nv.constant3,"a",@progbits
	.align	4
.nv.constant3:
	.type		k,@object
	.size		k,(.L_0 - k)
k:
        /*0000*/ 	.byte	0x00, 0x00, 0x80, 0x3f, 0x00, 0x00, 0x00, 0x40, 0x00, 0x00, 0x40, 0x40, 0x00, 0x00, 0x80, 0x40
        /*0010*/ 	.byte	0x00, 0x00, 0xa0, 0x40, 0x00, 0x00, 0x80, 0x40, 0x00, 0x00, 0x40, 0x40, 0x00, 0x00, 0x00, 0x40
        /*0020*/ 	.byte	0x00, 0x00, 0x80, 0x3f
.L_0:


//--------------------- .text._Z4convPfS_iiii     --------------------------
	.section	.text._Z4convPfS_iiii,"ax",@progbits
	.align	128
        .global         _Z4convPfS_iiii
        .type           _Z4convPfS_iiii,@function
        .size           _Z4convPfS_iiii,(.L_x_19 - _Z4convPfS_iiii)
        .other          _Z4convPfS_iiii,@"STO_CUDA_ENTRY STV_DEFAULT"
_Z4convPfS_iiii:
.text._Z4convPfS_iiii:
[----:B------:R-:W-:Y:S01]  /*0000*/  LDC R1, c[0x0][0x37c] ;  /* 0x0000df00ff017b82 */ /* 0x000fe20000000800 */
[----:B------:R-:W0:Y:S07]  /*0010*/  S2R R7, SR_TID.Y ;  /* 0x0000000000077919 */ /* 0x000e2e0000002200 */
[----:B------:R-:W1:Y:S01]  /*0020*/  S2UR UR4, SR_CTAID.Y ;  /* 0x00000000000479c3 */ /* 0x000e620000002600 */
[----:B------:R-:W1:Y:S01]  /*0030*/  LDCU UR5, c[0x0][0x364] ;  /* 0x00006c80ff0577ac */ /* 0x000e620008000800 */
[----:B------:R-:W2:Y:S01]  /*0040*/  S2R R0, SR_TID.X ;  /* 0x0000000000007919 */ /* 0x000ea20000002100 */
[----:B------:R-:W3:Y:S05]  /*0050*/  LDCU.64 UR8, c[0x0][0x390] ;  /* 0x00007200ff0877ac */ /* 0x000eea0008000a00 */
[----:B------:R-:W4:Y:S08]  /*0060*/  S2UR UR6, SR_CTAID.X ;  /* 0x00000000000679c3 */ /* 0x000f300000002500 */
[----:B------:R-:W4:Y:S01]  /*0070*/  LDC R9, c[0x0][0x360] ;  /* 0x0000d800ff097b82 */ /* 0x000f220000000800 */
[----:B-1----:R-:W-:-:S06]  /*0080*/  UIMAD UR4, UR4, UR5, URZ ;  /* 0x00000005040472a4 */ /* 0x002fcc000f8e02ff */
[----:B0-----:R-:W-:-:S05]  /*0090*/  VIADD R8, R7, UR4 ;  /* 0x0000000407087c36 */ /* 0x001fca0008000000 */
[----:B---3--:R-:W-:Y:S01]  /*00a0*/  ISETP.GE.AND P0, PT, R8, UR9, PT ;  /* 0x0000000908007c0c */ /* 0x008fe2000bf06270 */
[----:B----4-:R-:W-:-:S04]  /*00b0*/  IMAD R9, R9, UR6, RZ ;  /* 0x0000000609097c24 */ /* 0x010fc8000f8e02ff */
[----:B--2---:R-:W-:-:S05]  /*00c0*/  IMAD.IADD R5, R9, 0x1, R0 ;  /* 0x0000000109057824 */ /* 0x004fca00078e0200 */
[----:B------:R-:W-:-:S13]  /*00d0*/  ISETP.GE.OR P0, PT, R5, UR8, P0 ;  /* 0x0000000805007c0c */ /* 0x000fda0008706670 */
[----:B------:R-:W-:Y:S05]  /*00e0*/  @P0 EXIT ;  /* 0x000000000000094d */ /* 0x000fea0003800000 */
[----:B------:R-:W0:Y:S01]  /*00f0*/  LDC.64 R2, c[0x0][0x380] ;  /* 0x0000e000ff027b82 */ /* 0x000e220000000a00 */
[----:B------:R-:W1:Y:S01]  /*0100*/  LDCU.64 UR6, c[0x0][0x358] ;  /* 0x00006b00ff0677ac */ /* 0x000e620008000a00 */
[----:B------:R-:W-:Y:S01]  /*0110*/  IMAD R8, R8, UR8, R5 ;  /* 0x0000000808087c24 */ /* 0x000fe2000f8e0205 */
[----:B------:R-:W-:Y:S01]  /*0120*/  MOV R4, 0x400 ;  /* 0x0000040000047802 */ /* 0x000fe20000000f00 */
[----:B------:R-:W2:Y:S02]  /*0130*/  LDCU UR5, c[0x0][0x39c] ;  /* 0x00007380ff0577ac */ /* 0x000ea40008000800 */
[----:B0-----:R-:W-:-:S06]  /*0140*/  IMAD.WIDE R2, R8, 0x4, R2 ;  /* 0x0000000408027825 */ /* 0x001fcc00078e0202 */
[----:B-1----:R-:W3:Y:S01]  /*0150*/  LDG.E R2, desc[UR6][R2.64] ;  /* 0x0000000602027981 */ /* 0x002ee2000c1e1900 */
[----:B--2---:R-:W-:Y:S01]  /*0160*/  UISETP.GE.AND UP0, UPT, UR5, 0x1, UPT ;  /* 0x000000010500788c */ /* 0x004fe2000bf06270 */
[----:B------:R-:W-:Y:S01]  /*0170*/  IMAD.MOV.U32 R16, RZ, RZ, RZ ;  /* 0x000000ffff107224 */ /* 0x000fe200078e00ff */
[----:B------:R-:W0:Y:S02]  /*0180*/  S2R R5, SR_CgaCtaId ;  /* 0x0000000000057919 */ /* 0x000e240000008800 */
[----:B0-----:R-:W-:-:S05]  /*0190*/  LEA R4, R5, R4, 0x18 ;  /* 0x0000000405047211 */ /* 0x001fca00078ec0ff */
[----:B------:R-:W-:-:S04]  /*01a0*/  IMAD R11, R7, 0xc, R4 ;  /* 0x0000000c070b7824 */ /* 0x000fc800078e0204 */
[----:B------:R-:W-:-:S05]  /*01b0*/  IMAD R5, R0, 0x4, R11 ;  /* 0x0000000400057824 */ /* 0x000fca00078e020b */
[----:B---3--:R0:W-:Y:S01]  /*01c0*/  STS [R5], R2 ;  /* 0x0000000205007388 */ /* 0x0081e20000000800 */
[----:B------:R-:W-:Y:S06]  /*01d0*/  BAR.SYNC.DEFER_BLOCKING 0x0 ;  /* 0x0000000000007b1d */ /* 0x000fec0000010000 */
[----:B------:R-:W-:Y:S05]  /*01e0*/  BRA.U !UP0, `(.L_x_0) ;  /* 0x0000000d08407547 */ /* 0x000fea000b800000 */
[----:B------:R-:W1:Y:S02]  /*01f0*/  LDCU UR5, c[0x0][0x398] ;  /* 0x00007300ff0577ac */ /* 0x000e640008000800 */
[----:B-1----:R-:W-:-:S09]  /*0200*/  UISETP.GE.AND UP0, UPT, UR5, 0x1, UPT ;  /* 0x000000010500788c */ /* 0x002fd2000bf06270 */
[----:B------:R-:W-:Y:S05]  /*0210*/  BRA.U !UP0, `(.L_x_0) ;  /* 0x0000000d08347547 */ /* 0x000fea000b800000 */
[----:B------:R-:W-:Y:S01]  /*0220*/  VIADD R10, R7, 0xffffffff ;  /* 0xffffffff070a7836 */ /* 0x000fe20000000000 */
[----:B------:R-:W-:Y:S01]  /*0230*/  ULOP3.LUT UR5, UR5, 0x3, URZ, 0xc0, !UPT ;  /* 0x0000000305057892 */ /* 0x000fe2000f8ec0ff */
[----:B------:R-:W-:Y:S02]  /*0240*/  VIADD R12, R0, 0xffffffff ;  /* 0xffffffff000c7836 */ /* 0x000fe40000000000 */
[----:B------:R-:W-:Y:S02]  /*0250*/  IMAD.MOV.U32 R16, RZ, RZ, RZ ;  /* 0x000000ffff107224 */ /* 0x000fe400078e00ff */
[----:B------:R-:W-:-:S07]  /*0260*/  IMAD.MOV.U32 R13, RZ, RZ, RZ ;  /* 0x000000ffff0d7224 */ /* 0x000fce00078e00ff */
.L_x_17:
[----:B-1----:R-:W1:Y:S01]  /*0270*/  LDC R4, c[0x0][0x398] ;  /* 0x0000e600ff047b82 */ /* 0x002e620000000800 */
[----:B------:R-:W-:Y:S02]  /*0280*/  IMAD R19, R13, 0xc, R11 ;  /* 0x0000000c0d137824 */ /* 0x000fe400078e020b */
[----:B------:R-:W-:Y:S02]  /*0290*/  HFMA2 R18, -RZ, RZ, 0, 0 ;  /* 0x00000000ff127431 */ /* 0x000fe400000001ff */
[----:B------:R-:W-:Y:S02]  /*02a0*/  IMAD.IADD R14, R10, 0x1, R13 ;  /* 0x000000010a0e7824 */ /* 0x000fe400078e020d */
[----:B------:R-:W-:Y:S02]  /*02b0*/  VIADD R19, R19, 0xfffffff4 ;  /* 0xfffffff413137836 */ /* 0x000fe40000000000 */
[----:B------:R-:W-:Y:S01]  /*02c0*/  VIADD R15, R14, UR4 ;  /* 0x000000040e0f7c36 */ /* 0x000fe20008000000 */
[----:B-1----:R-:W-:-:S13]  /*02d0*/  ISETP.GE.U32.AND P0, PT, R4, 0x4, PT ;  /* 0x000000040400780c */ /* 0x002fda0003f06070 */
[----:B------:R-:W-:Y:S05]  /*02e0*/  @!P0 BRA `(.L_x_1) ;  /* 0x00000004009c8947 */ /* 0x000fea0003800000 */
[----:B0-----:R-:W0:Y:S01]  /*02f0*/  LDC.64 R2, c[0x0][0x380] ;  /* 0x0000e000ff027b82 */ /* 0x001e220000000a00 */
[----:B------:R-:W-:Y:S01]  /*0300*/  IMAD.MOV R5, RZ, RZ, -R13 ;  /* 0x000000ffff057224 */ /* 0x000fe200078e0a0d */
[----:B------:R-:W-:Y:S01]  /*0310*/  LOP3.LUT R18, R4, 0x7ffffffc, RZ, 0xc0, !PT ;  /* 0x7ffffffc04127812 */ /* 0x000fe200078ec0ff */
[----:B------:R-:W-:-:S03]  /*0320*/  IMAD.MOV.U32 R17, RZ, RZ, RZ ;  /* 0x000000ffff117224 */ /* 0x000fc600078e00ff */
[----:B------:R-:W-:-:S13]  /*0330*/  ISETP.NE.AND P4, PT, R10, R5, PT ;  /* 0x000000050a00720c */ /* 0x000fda0003f85270 */
.L_x_10:
[--C-:B-1----:R-:W-:Y:S01]  /*0340*/  IMAD.MOV R5, RZ, RZ, -R17.reuse ;  /* 0x000000ffff057224 */ /* 0x102fe200078e0a11 */
[----:B------:R-:W-:Y:S01]  /*0350*/  ISETP.GT.U32.AND P0, PT, R14, 0x2, PT ;  /* 0x000000020e00780c */ /* 0x000fe20003f04070 */
[--C-:B------:R-:W-:Y:S01]  /*0360*/  IMAD.IADD R22, R12, 0x1, R17.reuse ;  /* 0x000000010c167824 */ /* 0x100fe200078e0211 */
[----:B------:R-:W-:Y:S01]  /*0370*/  IADD3 R7, PT, PT, -R17, -0x2, RZ ;  /* 0xfffffffe11077810 */ /* 0x000fe20007ffe1ff */
[----:B------:R-:W-:Y:S01]  /*0380*/  IMAD.IADD R24, R0, 0x1, R17 ;  /* 0x0000000100187824 */ /* 0x000fe200078e0211 */
[----:B------:R-:W-:Y:S01]  /*0390*/  ISETP.EQ.OR P1, PT, R5, R12, !P4 ;  /* 0x0000000c0500720c */ /* 0x000fe20006722670 */
[----:B------:R-:W-:Y:S01]  /*03a0*/  IMAD.SHL.U32 R20, R17, 0x4, RZ ;  /* 0x0000000411147824 */ /* 0x000fe200078e00ff */
[----:B------:R-:W-:Y:S01]  /*03b0*/  VIMNMX.U32 R4, PT, PT, R14, R22, !PT ;  /* 0x000000160e047248 */ /* 0x000fe20007fe0000 */
[----:B------:R-:W-:Y:S01]  /*03c0*/  VIADD R21, R22, 0x2 ;  /* 0x0000000216157836 */ /* 0x000fe20000000000 */
[----:B------:R-:W-:Y:S01]  /*03d0*/  LEA R23, R24, R19, 0x2 ;  /* 0x0000001318177211 */ /* 0x000fe200078e10ff */
[----:B------:R-:W-:Y:S01]  /*03e0*/  IMAD R20, R13, 0xc, R20 ;  /* 0x0000000c0d147824 */ /* 0x000fe200078e0214 */
[----:B------:R-:W-:Y:S01]  /*03f0*/  ISETP.GT.U32.OR P1, PT, R4, 0x2, P1 ;  /* 0x000000020400780c */ /* 0x000fe20000f24470 */
[----:B------:R-:W-:Y:S01]  /*0400*/  BSSY.RECONVERGENT B0, `(.L_x_2) ;  /* 0x000001d000007945 */ /* 0x000fe20003800200 */
[----:B------:R-:W-:-:S02]  /*0410*/  LOP3.LUT R6, R17, R12, RZ, 0x3c, !PT ;  /* 0x0000000c11067212 */ /* 0x000fc400078e3cff */
[----:B------:R-:W-:Y:S02]  /*0420*/  IADD3 R25, PT, PT, -R17, -0x3, RZ ;  /* 0xfffffffd11197810 */ /* 0x000fe40007ffe1ff */
[----:B------:R-:W-:Y:S02]  /*0430*/  ISETP.LT.U32.OR P2, PT, R22, -0x3, P0 ;  /* 0xfffffffd1600780c */ /* 0x000fe40000741470 */
[-C--:B------:R-:W-:Y:S01]  /*0440*/  ISETP.EQ.OR P3, PT, R7, R12.reuse, !P4 ;  /* 0x0000000c0700720c */ /* 0x080fe20006762670 */
[----:B------:R-:W-:Y:S01]  /*0450*/  IMAD.MOV R7, RZ, RZ, -R13 ;  /* 0x000000ffff077224 */ /* 0x000fe200078e0a0d */
[----:B------:R-:W-:Y:S02]  /*0460*/  ISETP.EQ.OR P0, PT, R6, -0x1, !P4 ;  /* 0xffffffff0600780c */ /* 0x000fe40006702670 */
[----:B------:R-:W-:Y:S01]  /*0470*/  ISETP.EQ.OR P2, PT, R25, R12, P2 ;  /* 0x0000000c1900720c */ /* 0x000fe20001742670 */
[----:B------:R-:W1:Y:S01]  /*0480*/  @!P1 LDS R5, [R23+-0x4] ;  /* 0xfffffc0017059984 */ /* 0x000e620000000800 */
[----:B------:R-:W1:Y:S01]  /*0490*/  @!P1 LDC R4, c[0x3][R20] ;  /* 0x00c0000014049b82 */ /* 0x000e620000000800 */
[----:B------:R-:W-:-:S02]  /*04a0*/  VIMNMX.U32 R6, PT, PT, R14, R24, !PT ;  /* 0x000000180e067248 */ /* 0x000fc40007fe0000 */
[----:B------:R-:W-:Y:S02]  /*04b0*/  VIMNMX.U32 R25, PT, PT, R14, R21, !PT ;  /* 0x000000150e197248 */ /* 0x000fe40007fe0000 */
[----:B------:R-:W-:Y:S02]  /*04c0*/  ISETP.GT.U32.OR P0, PT, R6, 0x2, P0 ;  /* 0x000000020600780c */ /* 0x000fe40000704470 */
[----:B------:R-:W-:Y:S02]  /*04d0*/  ISETP.GT.U32.OR P3, PT, R25, 0x2, P3 ;  /* 0x000000021900780c */ /* 0x000fe40001f64470 */
[----:B------:R-:W-:Y:S01]  /*04e0*/  ISETP.EQ.OR P2, PT, R10, R7, P2 ;  /* 0x000000070a00720c */ /* 0x000fe20001742670 */
[----:B-1----:R-:W-:Y:S02]  /*04f0*/  @!P1 FFMA R16, R5, R4, R16 ;  /* 0x0000000405109223 */ /* 0x002fe40000000010 */
[----:B------:R-:W1:Y:S01]  /*0500*/  LDC.64 R4, c[0x0][0x390] ;  /* 0x0000e400ff047b82 */ /* 0x000e620000000a00 */
[----:B------:R-:W-:Y:S09]  /*0510*/  @!P1 BRA `(.L_x_3) ;  /* 0x00000000002c9947 */ /* 0x000ff20003800000 */
[----:B------:R-:W-:Y:S01]  /*0520*/  IMAD.IADD R7, R9, 0x1, R22 ;  /* 0x0000000109077824 */ /* 0x000fe200078e0216 */
[----:B-1----:R-:W-:-:S04]  /*0530*/  ISETP.GE.AND P1, PT, R15, R5, PT ;  /* 0x000000050f00720c */ /* 0x002fc80003f26270 */
[C---:B------:R-:W-:Y:S02]  /*0540*/  ISETP.GE.OR P1, PT, R7.reuse, R4, P1 ;  /* 0x000000040700720c */ /* 0x040fe40000f26670 */
[----:B------:R-:W-:-:S04]  /*0550*/  LOP3.LUT R6, R7, R15, RZ, 0xfc, !PT ;  /* 0x0000000f07067212 */ /* 0x000fc800078efcff */
[----:B------:R-:W-:-:S13]  /*0560*/  ISETP.LT.OR P1, PT, R6, RZ, P1 ;  /* 0x000000ff0600720c */ /* 0x000fda0000f21670 */
[----:B------:R-:W-:Y:S05]  /*0570*/  @P1 BRA `(.L_x_3) ;  /* 0x0000000000141947 */ /* 0x000fea0003800000 */
[----:B------:R-:W-:-:S04]  /*0580*/  IMAD R7, R15, R4, R7 ;  /* 0x000000040f077224 */ /* 0x000fc800078e0207 */
[----:B0-----:R-:W-:-:S06]  /*0590*/  IMAD.WIDE R6, R7, 0x4, R2 ;  /* 0x0000000407067825 */ /* 0x001fcc00078e0202 */
[----:B------:R-:W2:Y:S01]  /*05a0*/  LDG.E R7, desc[UR6][R6.64] ;  /* 0x0000000606077981 */ /* 0x000ea2000c1e1900 */
[----:B------:R-:W2:Y:S02]  /*05b0*/  LDC R25, c[0x3][R20] ;  /* 0x00c0000014197b82 */ /* 0x000ea40000000800 */
[----:B--2---:R-:W-:-:S07]  /*05c0*/  FFMA R16, R25, R7, R16 ;  /* 0x0000000719107223 */ /* 0x004fce0000000010 */
.L_x_3:
[----:B------:R-:W-:Y:S05]  /*05d0*/  BSYNC.RECONVERGENT B0 ;  /* 0x0000000000007941 */ /* 0x000fea0003800200 */
.L_x_2:
[----:B------:R-:W2:Y:S01]  /*05e0*/  @!P0 LDS R7, [R23] ;  /* 0x0000000017078984 */ /* 0x000ea20000000800 */
[----:B------:R-:W2:Y:S01]  /*05f0*/  @!P0 LDC R6, c[0x3][R20+0x4] ;  /* 0x00c0010014068b82 */ /* 0x000ea20000000800 */
[----:B------:R-:W-:Y:S02]  /*0600*/  BSSY.RECONVERGENT B0, `(.L_x_4) ;  /* 0x0000012000007945 */ /* 0x000fe40003800200 */
[----:B------:R3:W4:Y:S04]  /*0610*/  @!P3 LDS R27, [R23+0x4] ;  /* 0x00000400171bb984 */ /* 0x0007280000000800 */
[----:B------:R3:W0:Y:S01]  /*0620*/  @!P2 LDS R25, [R23+0x8] ;  /* 0x000008001719a984 */ /* 0x0006220000000800 */
[----:B--2---:R-:W-:Y:S01]  /*0630*/  @!P0 FFMA R16, R7, R6, R16 ;  /* 0x0000000607108223 */ /* 0x004fe20000000010 */
[----:B0--34-:R-:W-:Y:S06]  /*0640*/  @!P0 BRA `(.L_x_5) ;  /* 0x0000000000348947 */ /* 0x019fec0003800000 */
[----:B------:R-:W-:Y:S01]  /*0650*/  IMAD.IADD R24, R9, 0x1, R24 ;  /* 0x0000000109187824 */ /* 0x000fe200078e0218 */
[----:B-1----:R-:W-:-:S04]  /*0660*/  ISETP.GE.AND P0, PT, R15, R5, PT ;  /* 0x000000050f00720c */ /* 0x002fc80003f06270 */
[C---:B------:R-:W-:Y:S02]  /*0670*/  ISETP.GE.OR P0, PT, R24.reuse, R4, P0 ;  /* 0x000000041800720c */ /* 0x040fe40000706670 */
[----:B------:R-:W-:-:S04]  /*0680*/  LOP3.LUT R24, R24, R15, RZ, 0xfc, !PT ;  /* 0x0000000f18187212 */ /* 0x000fc800078efcff */
[----:B------:R-:W-:-:S13]  /*0690*/  ISETP.LT.OR P0, PT, R24, RZ, P0 ;  /* 0x000000ff1800720c */ /* 0x000fda0000701670 */
[----:B------:R-:W-:Y:S05]  /*06a0*/  @P0 BRA `(.L_x_5) ;  /* 0x00000000001c0947 */ /* 0x000fea0003800000 */
[----:B------:R-:W-:-:S04]  /*06b0*/  IMAD.IADD R6, R9, 0x1, R12 ;  /* 0x0000000109067824 */ /* 0x000fc800078e020c */
[----:B------:R-:W-:-:S05]  /*06c0*/  IMAD R6, R15, R4, R6 ;  /* 0x000000040f067224 */ /* 0x000fca00078e0206 */
[----:B------:R-:W-:-:S05]  /*06d0*/  IADD3 R7, PT, PT, R17, 0x1, R6 ;  /* 0x0000000111077810 */ /* 0x000fca0007ffe006 */
[----:B------:R-:W-:-:S06]  /*06e0*/  IMAD.WIDE R6, R7, 0x4, R2 ;  /* 0x0000000407067825 */ /* 0x000fcc00078e0202 */
[----:B------:R-:W2:Y:S01]  /*06f0*/  LDG.E R7, desc[UR6][R6.64] ;  /* 0x0000000606077981 */ /* 0x000ea2000c1e1900 */
[----:B------:R-:W2:Y:S02]  /*0700*/  LDC R23, c[0x3][R20+0x4] ;  /* 0x00c0010014177b82 */ /* 0x000ea40000000800 */
[----:B--2---:R-:W-:-:S07]  /*0710*/  FFMA R16, R23, R7, R16 ;  /* 0x0000000717107223 */ /* 0x004fce0000000010 */
.L_x_5:
[----:B------:R-:W-:Y:S05]  /*0720*/  BSYNC.RECONVERGENT B0 ;  /* 0x0000000000007941 */ /* 0x000fea0003800200 */
.L_x_4:
[----:B------:R-:W0:Y:S01]  /*0730*/  @!P3 LDC R6, c[0x3][R20+0x8] ;  /* 0x00c002001406bb82 */ /* 0x000e220000000800 */
[----:B------:R-:W-:Y:S07]  /*0740*/  BSSY.RECONVERGENT B0, `(.L_x_6) ;  /* 0x000000f000007945 */ /* 0x000fee0003800200 */
[----:B------:R2:W3:Y:S01]  /*0750*/  @!P2 LDC R23, c[0x3][R20+0xc] ;  /* 0x00c003001417ab82 */ /* 0x0004e20000000800 */
[----:B0-----:R-:W-:Y:S01]  /*0760*/  @!P3 FFMA R16, R27, R6, R16 ;  /* 0x000000061b10b223 */ /* 0x001fe20000000010 */
[----:B--2---:R-:W-:Y:S06]  /*0770*/  @!P3 BRA `(.L_x_7) ;  /* 0x00000000002cb947 */ /* 0x004fec0003800000 */
[----:B------:R-:W-:Y:S01]  /*0780*/  IMAD.IADD R7, R9, 0x1, R21 ;  /* 0x0000000109077824 */ /* 0x000fe200078e0215 */
[----:B-1----:R-:W-:-:S04]  /*0790*/  ISETP.GE.AND P0, PT, R15, R5, PT ;  /* 0x000000050f00720c */ /* 0x002fc80003f06270 */
[C---:B------:R-:W-:Y:S02]  /*07a0*/  ISETP.GE.OR P0, PT, R7.reuse, R4, P0 ;  /* 0x000000040700720c */ /* 0x040fe40000706670 */
[----:B------:R-:W-:-:S04]  /*07b0*/  LOP3.LUT R6, R7, R15, RZ, 0xfc, !PT ;  /* 0x0000000f07067212 */ /* 0x000fc800078efcff */
[----:B------:R-:W-:-:S13]  /*07c0*/  ISETP.LT.OR P0, PT, R6, RZ, P0 ;  /* 0x000000ff0600720c */ /* 0x000fda0000701670 */
[----:B------:R-:W-:Y:S05]  /*07d0*/  @P0 BRA `(.L_x_7) ;  /* 0x0000000000140947 */ /* 0x000fea0003800000 */
[----:B------:R-:W-:-:S04]  /*07e0*/  IMAD R7, R15, R4, R7 ;  /* 0x000000040f077224 */ /* 0x000fc800078e0207 */
[----:B------:R-:W-:-:S06]  /*07f0*/  IMAD.WIDE R6, R7, 0x4, R2 ;  /* 0x0000000407067825 */ /* 0x000fcc00078e0202 */
[----:B------:R-:W2:Y:S01]  /*0800*/  LDG.E R7, desc[UR6][R6.64] ;  /* 0x0000000606077981 */ /* 0x000ea2000c1e1900 */
[----:B------:R-:W2:Y:S02]  /*0810*/  LDC R21, c[0x3][R20+0x8] ;  /* 0x00c0020014157b82 */ /* 0x000ea40000000800 */
[----:B--2---:R-:W-:-:S07]  /*0820*/  FFMA R16, R21, R7, R16 ;  /* 0x0000000715107223 */ /* 0x004fce0000000010 */
.L_x_7:
[----:B------:R-:W-:Y:S05]  /*0830*/  BSYNC.RECONVERGENT B0 ;  /* 0x0000000000007941 */ /* 0x000fea0003800200 */
.L_x_6:
[----:B------:R-:W-:Y:S01]  /*0840*/  BSSY.RECONVERGENT B0, `(.L_x_8) ;  /* 0x000000e000007945 */ /* 0x000fe20003800200 */
[----:B---3--:R-:W-:-:S03]  /*0850*/  @!P2 FFMA R16, R25, R23, R16 ;  /* 0x000000171910a223 */ /* 0x008fc60000000010 */
[----:B------:R-:W-:Y:S05]  /*0860*/  @!P2 BRA `(.L_x_9) ;  /* 0x00000000002ca947 */ /* 0x000fea0003800000 */
[----:B-1----:R-:W-:Y:S02]  /*0870*/  ISETP.GE.AND P0, PT, R15, R5, PT ;  /* 0x000000050f00720c */ /* 0x002fe40003f06270 */
[----:B------:R-:W-:-:S04]  /*0880*/  IADD3 R5, PT, PT, R22, 0x3, R9 ;  /* 0x0000000316057810 */ /* 0x000fc80007ffe009 */
        /* <DEDUP_REMOVED lines=9> */
.L_x_9:
[----:B------:R-:W-:Y:S05]  /*0920*/  BSYNC.RECONVERGENT B0 ;  /* 0x0000000000007941 */ /* 0x000fea0003800200 */
.L_x_8:
[----:B------:R-:W-:-:S04]  /*0930*/  IADD3 R17, PT, PT, R17, 0x4, RZ ;  /* 0x0000000411117810 */ /* 0x000fc80007ffe0ff */
[----:B------:R-:W-:-:S13]  /*0940*/  ISETP.NE.AND P0, PT, R17, R18, PT ;  /* 0x000000121100720c */ /* 0x000fda0003f05270 */
[----:B------:R-:W-:Y:S05]  /*0950*/  @P0 BRA `(.L_x_10) ;  /* 0xfffffff800780947 */ /* 0x000fea000383ffff */
.L_x_1:
[----:B------:R-:W-:-:S09]  /*0960*/  UISETP.NE.AND UP0, UPT, UR5, URZ, UPT ;  /* 0x000000ff0500728c */ /* 0x000fd2000bf05270 */
[----:B------:R-:W-:Y:S05]  /*0970*/  BRA.U !UP0, `(.L_x_11) ;  /* 0x00000005084c7547 */ /* 0x000fea000b800000 */
[----:B01----:R-:W-:Y:S01]  /*0980*/  IMAD.MOV R5, RZ, RZ, -R13 ;  /* 0x000000ffff057224 */ /* 0x003fe200078e0a0d */
[----:B------:R-:W-:Y:S01]  /*0990*/  BSSY.RECONVERGENT B0, `(.L_x_12) ;  /* 0x000001c000007945 */ /* 0x000fe20003800200 */
[--C-:B------:R-:W-:Y:S02]  /*09a0*/  IMAD.MOV R3, RZ, RZ, -R18.reuse ;  /* 0x000000ffff037224 */ /* 0x100fe400078e0a12 */
[--C-:B------:R-:W-:Y:S01]  /*09b0*/  IMAD.IADD R7, R12, 0x1, R18.reuse ;  /* 0x000000010c077824 */ /* 0x100fe200078e0212 */
[----:B------:R-:W-:Y:S01]  /*09c0*/  ISETP.NE.AND P0, PT, R10, R5, PT ;  /* 0x000000050a00720c */ /* 0x000fe20003f05270 */
[----:B------:R-:W-:Y:S02]  /*09d0*/  IMAD.IADD R20, R0, 0x1, R18 ;  /* 0x0000000100147824 */ /* 0x000fe400078e0212 */
[----:B------:R-:W-:Y:S01]  /*09e0*/  IMAD.SHL.U32 R6, R18, 0x4, RZ ;  /* 0x0000000412067824 */ /* 0x000fe200078e00ff */
[----:B------:R-:W-:Y:S01]  /*09f0*/  VIMNMX.U32 R2, PT, PT, R14, R7, !PT ;  /* 0x000000070e027248 */ /* 0x000fe20007fe0000 */
[----:B------:R-:W-:Y:S01]  /*0a00*/  IMAD R19, R20, 0x4, R19 ;  /* 0x0000000414137824 */ /* 0x000fe200078e0213 */
[----:B------:R-:W-:Y:S01]  /*0a10*/  ISETP.EQ.OR P1, PT, R12, R3, !P0 ;  /* 0x000000030c00720c */ /* 0x000fe20004722670 */
[----:B------:R-:W-:-:S03]  /*0a20*/  IMAD R6, R13, 0xc, R6 ;  /* 0x0000000c0d067824 */ /* 0x000fc600078e0206 */
[----:B------:R-:W-:-:S13]  /*0a30*/  ISETP.GT.U32.OR P1, PT, R2, 0x2, P1 ;  /* 0x000000020200780c */ /* 0x000fda0000f24470 */
[----:B------:R-:W0:Y:S01]  /*0a40*/  @!P1 LDS R3, [R19+-0x4] ;  /* 0xfffffc0013039984 */ /* 0x000e220000000800 */
[----:B------:R-:W0:Y:S02]  /*0a50*/  @!P1 LDC R2, c[0x3][R6] ;  /* 0x00c0000006029b82 */ /* 0x000e240000000800 */
[----:B0-----:R-:W-:Y:S01]  /*0a60*/  @!P1 FFMA R16, R3, R2, R16 ;  /* 0x0000000203109223 */ /* 0x001fe20000000010 */
[----:B------:R-:W-:Y:S06]  /*0a70*/  @!P1 BRA `(.L_x_13) ;  /* 0x0000000000349947 */ /* 0x000fec0003800000 */
[----:B------:R-:W0:Y:S01]  /*0a80*/  LDC.64 R2, c[0x0][0x390] ;  /* 0x0000e400ff027b82 */ /* 0x000e220000000a00 */
[----:B------:R-:W-:Y:S02]  /*0a90*/  IADD3 R17, PT, PT, R9, R7, RZ ;  /* 0x0000000709117210 */ /* 0x000fe40007ffe0ff */
[----:B0-----:R-:W-:Y:S02]  /*0aa0*/  ISETP.GE.AND P1, PT, R15, R3, PT ;  /* 0x000000030f00720c */ /* 0x001fe40003f26270 */
[C---:B------:R-:W-:Y:S02]  /*0ab0*/  LOP3.LUT R3, R17.reuse, R15, RZ, 0xfc, !PT ;  /* 0x0000000f11037212 */ /* 0x040fe400078efcff */
[----:B------:R-:W-:-:S04]  /*0ac0*/  ISETP.GE.OR P1, PT, R17, R2, P1 ;  /* 0x000000021100720c */ /* 0x000fc80000f26670 */
[----:B------:R-:W-:-:S13]  /*0ad0*/  ISETP.LT.OR P1, PT, R3, RZ, P1 ;  /* 0x000000ff0300720c */ /* 0x000fda0000f21670 */
[----:B------:R-:W-:Y:S05]  /*0ae0*/  @P1 BRA `(.L_x_13) ;  /* 0x0000000000181947 */ /* 0x000fea0003800000 */
[----:B------:R-:W0:Y:S01]  /*0af0*/  LDC.64 R4, c[0x0][0x380] ;  /* 0x0000e000ff047b82 */ /* 0x000e220000000a00 */
[----:B------:R-:W-:-:S04]  /*0b00*/  IMAD R3, R15, R2, R17 ;  /* 0x000000020f037224 */ /* 0x000fc800078e0211 */
[----:B0-----:R-:W-:-:S06]  /*0b10*/  IMAD.WIDE R4, R3, 0x4, R4 ;  /* 0x0000000403047825 */ /* 0x001fcc00078e0204 */
[----:B------:R-:W2:Y:S01]  /*0b20*/  LDG.E R5, desc[UR6][R4.64] ;  /* 0x0000000604057981 */ /* 0x000ea2000c1e1900 */
[----:B------:R-:W2:Y:S02]  /*0b30*/  LDC R3, c[0x3][R6] ;  /* 0x00c0000006037b82 */ /* 0x000ea40000000800 */
[----:B--2---:R-:W-:-:S07]  /*0b40*/  FFMA R16, R3, R5, R16 ;  /* 0x0000000503107223 */ /* 0x004fce0000000010 */
.L_x_13:
[----:B------:R-:W-:Y:S05]  /*0b50*/  BSYNC.RECONVERGENT B0 ;  /* 0x0000000000007941 */ /* 0x000fea0003800200 */
.L_x_12:
[----:B------:R-:W-:-:S09]  /*0b60*/  UISETP.NE.AND UP0, UPT, UR5, 0x1, UPT ;  /* 0x000000010500788c */ /* 0x000fd2000bf05270 */
[----:B------:R-:W-:Y:S05]  /*0b70*/  BRA.U !UP0, `(.L_x_11) ;  /* 0x0000000108cc7547 */ /* 0x000fea000b800000 */
[----:B------:R-:W-:Y:S01]  /*0b80*/  LOP3.LUT R3, R18, R12, RZ, 0x3c, !PT ;  /* 0x0000000c12037212 */ /* 0x000fe200078e3cff */
[----:B------:R-:W-:Y:S01]  /*0b90*/  BSSY.RECONVERGENT B0, `(.L_x_14) ;  /* 0x0000017000007945 */ /* 0x000fe20003800200 */
[----:B------:R-:W-:Y:S02]  /*0ba0*/  VIMNMX.U32 R2, PT, PT, R14, R20, !PT ;  /* 0x000000140e027248 */ /* 0x000fe40007fe0000 */
[----:B------:R-:W-:-:S04]  /*0bb0*/  ISETP.EQ.OR P1, PT, R3, -0x1, !P0 ;  /* 0xffffffff0300780c */ /* 0x000fc80004722670 */
[----:B------:R-:W-:-:S13]  /*0bc0*/  ISETP.GT.U32.OR P1, PT, R2, 0x2, P1 ;  /* 0x000000020200780c */ /* 0x000fda0000f24470 */
[----:B------:R-:W0:Y:S01]  /*0bd0*/  @!P1 LDS R3, [R19] ;  /* 0x0000000013039984 */ /* 0x000e220000000800 */
[----:B------:R-:W0:Y:S02]  /*0be0*/  @!P1 LDC R2, c[0x3][R6+0x4] ;  /* 0x00c0010006029b82 */ /* 0x000e240000000800 */
[----:B0-----:R-:W-:Y:S01]  /*0bf0*/  @!P1 FFMA R16, R3, R2, R16 ;  /* 0x0000000203109223 */ /* 0x001fe20000000010 */
[----:B------:R-:W-:Y:S06]  /*0c00*/  @!P1 BRA `(.L_x_15) ;  /* 0x00000000003c9947 */ /* 0x000fec0003800000 */
[----:B------:R-:W0:Y:S01]  /*0c10*/  LDC.64 R2, c[0x0][0x390] ;  /* 0x0000e400ff027b82 */ /* 0x000e220000000a00 */
[----:B------:R-:W-:Y:S01]  /*0c20*/  IMAD.IADD R20, R9, 0x1, R20 ;  /* 0x0000000109147824 */ /* 0x000fe200078e0214 */
[----:B0-----:R-:W-:-:S04]  /*0c30*/  ISETP.GE.AND P1, PT, R15, R3, PT ;  /* 0x000000030f00720c */ /* 0x001fc80003f26270 */
[C---:B------:R-:W-:Y:S02]  /*0c40*/  LOP3.LUT R3, R20.reuse, R15, RZ, 0xfc, !PT ;  /* 0x0000000f14037212 */ /* 0x040fe400078efcff */
[----:B------:R-:W-:-:S04]  /*0c50*/  ISETP.GE.OR P1, PT, R20, R2, P1 ;  /* 0x000000021400720c */ /* 0x000fc80000f26670 */
[----:B------:R-:W-:-:S13]  /*0c60*/  ISETP.LT.OR P1, PT, R3, RZ, P1 ;  /* 0x000000ff0300720c */ /* 0x000fda0000f21670 */
[----:B------:R-:W-:Y:S05]  /*0c70*/  @P1 BRA `(.L_x_15) ;  /* 0x0000000000201947 */ /* 0x000fea0003800000 */
[----:B------:R-:W0:Y:S01]  /*0c80*/  LDC.64 R4, c[0x0][0x380] ;  /* 0x0000e000ff047b82 */ /* 0x000e220000000a00 */
[----:B------:R-:W-:-:S04]  /*0c90*/  IMAD.IADD R3, R9, 0x1, R12 ;  /* 0x0000000109037824 */ /* 0x000fc800078e020c */
[----:B------:R-:W-:-:S05]  /*0ca0*/  IMAD R3, R15, R2, R3 ;  /* 0x000000020f037224 */ /* 0x000fca00078e0203 */
[----:B------:R-:W-:-:S05]  /*0cb0*/  IADD3 R3, PT, PT, R18, 0x1, R3 ;  /* 0x0000000112037810 */ /* 0x000fca0007ffe003 */
[----:B0-----:R-:W-:-:S06]  /*0cc0*/  IMAD.WIDE R4, R3, 0x4, R4 ;  /* 0x0000000403047825 */ /* 0x001fcc00078e0204 */
[----:B------:R-:W2:Y:S01]  /*0cd0*/  LDG.E R5, desc[UR6][R4.64] ;  /* 0x0000000604057981 */ /* 0x000ea2000c1e1900 */
[----:B------:R-:W2:Y:S02]  /*0ce0*/  LDC R3, c[0x3][R6+0x4] ;  /* 0x00c0010006037b82 */ /* 0x000ea40000000800 */
[----:B--2---:R-:W-:-:S07]  /*0cf0*/  FFMA R16, R3, R5, R16 ;  /* 0x0000000503107223 */ /* 0x004fce0000000010 */
.L_x_15:
[----:B------:R-:W-:Y:S05]  /*0d00*/  BSYNC.RECONVERGENT B0 ;  /* 0x0000000000007941 */ /* 0x000fea0003800200 */
.L_x_14:
[----:B------:R-:W-:-:S09]  /*0d10*/  UISETP.NE.AND UP0, UPT, UR5, 0x2, UPT ;  /* 0x000000020500788c */ /* 0x000fd2000bf05270 */
[----:B------:R-:W-:Y:S05]  /*0d20*/  BRA.U !UP0, `(.L_x_11) ;  /* 0x0000000108607547 */ /* 0x000fea000b800000 */
[----:B------:R-:W-:Y:S01]  /*0d30*/  VIADD R7, R7, 0x2 ;  /* 0x0000000207077836 */ /* 0x000fe20000000000 */
[----:B------:R-:W-:Y:S01]  /*0d40*/  IADD3 R3, PT, PT, -R18, -0x2, RZ ;  /* 0xfffffffe12037810 */ /* 0x000fe20007ffe1ff */
[----:B------:R-:W-:Y:S03]  /*0d50*/  BSSY.RECONVERGENT B0, `(.L_x_11) ;  /* 0x0000015000007945 */ /* 0x000fe60003800200 */
[----:B------:R-:W-:Y:S02]  /*0d60*/  ISETP.EQ.OR P0, PT, R12, R3, !P0 ;  /* 0x000000030c00720c */ /* 0x000fe40004702670 */
[----:B------:R-:W-:-:S04]  /*0d70*/  VIMNMX.U32 R14, PT, PT, R14, R7, !PT ;  /* 0x000000070e0e7248 */ /* 0x000fc80007fe0000 */
[----:B------:R-:W-:-:S13]  /*0d80*/  ISETP.GT.U32.OR P0, PT, R14, 0x2, P0 ;  /* 0x000000020e00780c */ /* 0x000fda0000704470 */
[----:B------:R-:W0:Y:S01]  /*0d90*/  @!P0 LDS R19, [R19+0x4] ;  /* 0x0000040013138984 */ /* 0x000e220000000800 */
        /* <DEDUP_REMOVED lines=16> */
.L_x_16:
[----:B------:R-:W-:Y:S05]  /*0ea0*/  BSYNC.RECONVERGENT B0 ;  /* 0x0000000000007941 */ /* 0x000fea0003800200 */
.L_x_11:
[----:B------:R-:W2:Y:S01]  /*0eb0*/  LDCU UR8, c[0x0][0x39c] ;  /* 0x00007380ff0877ac */ /* 0x000ea20008000800 */
[----:B------:R-:W-:-:S05]  /*0ec0*/  VIADD R13, R13, 0x1 ;  /* 0x000000010d0d7836 */ /* 0x000fca0000000000 */
[----:B--2---:R-:W-:-:S13]  /*0ed0*/  ISETP.NE.AND P0, PT, R13, UR8, PT ;  /* 0x000000080d007c0c */ /* 0x004fda000bf05270 */
[----:B------:R-:W-:Y:S05]  /*0ee0*/  @P0 BRA `(.L_x_17) ;  /* 0xfffffff000e00947 */ /* 0x000fea000383ffff */
.L_x_0:
[----:B0-----:R-:W0:Y:S02]  /*0ef0*/  LDC.64 R2, c[0x0][0x388] ;  /* 0x0000e200ff027b82 */ /* 0x001e240000000a00 */
[----:B0-----:R-:W-:-:S05]  /*0f00*/  IMAD.WIDE R8, R8, 0x4, R2 ;  /* 0x0000000408087825 */ /* 0x001fca00078e0202 */
[----:B------:R-:W-:Y:S01]  /*0f10*/  STG.E desc[UR6][R8.64], R16 ;  /* 0x0000001008007986 */ /* 0x000fe2000c101906 */
[----:B------:R-:W-:Y:S05]  /*0f20*/  EXIT ;  /* 0x000000000000794d */ /* 0x000fea0003800000 */
.L_x_18:
[----:B------:R-:W-:-:S00]  /*0f30*/  BRA `(.L_x_18) ;  /* 0xfffffffc00fc7947 */ /* 0x000fc0000383ffff */
[----:B------:R-:W-:-:S00]  /*0f40*/  NOP ;  /* 0x0000000000007918 */ /* 0x000fc00000000000 */
        /* <DEDUP_REMOVED lines=11> */
.L_x_19:


//--------------------- .nv.shared._Z4convPfS_iiii --------------------------
	.section	.nv.shared._Z4convPfS_iiii,"aw",@nobits
	.sectionflags	@""
	.align	4
.nv.shared._Z4convPfS_iiii:
	.zero		1060


//--------------------- .nv.shared.reserved.0     --------------------------
	.section	.nv.shared.reserved.0,"aw",@nobits
	.weak		__nv_reservedSMEM_offset_0_alias
	.size		__nv_reservedSMEM_offset_0_alias, 0, 64
	.other		__nv_reservedSMEM_offset_0_alias,@"STO_CUDA_RESERVED_SHARED STV_DEFAULT"
__nv_reservedSMEM_offset_0_alias:
	.zero		0
	.zero		64


//--------------------- .nv.constant0._Z4convPfS_iiii --------------------------
	.section	.nv.constant0._Z4convPfS_iiii,"a",@progbits
	.sectionflags	@""
	.align	4
.nv.constant0._Z4convPfS_iiii:
	.zero		928


//--------------------- SYMBOLS --------------------------

	.type		.nv.reservedSmem.offset0,@object
	.size		.nv.reservedSmem.offset0,0x4
	.type		.nv.reservedSmem.cap,@object
	.size		.nv.reservedSmem.cap,0x4
